	.headerflags	@"EF_CUDA_TEXMODE_UNIFIED EF_CUDA_64BIT_ADDRESS EF_CUDA_ACCELERATORS EF_CUDA_SM90 EF_CUDA_VIRTUAL_SM(EF_CUDA_SM90)"
	.elftype	@"ET_EXEC"


//--------------------- .nv.info                  --------------------------
	.section	.nv.info,"",@"SHT_CUDA_INFO"
	.align	4


	//----- nvinfo : EIATTR_REGCOUNT
	.align		4
        /*0000*/ 	.byte	0x04, 0x2f
        /*0002*/ 	.short	(.L_1 - .L_0)
	.align		4
.L_0:
        /*0004*/ 	.word	index@(triton_poi_fused__to_copy_arange_clamp_mul_sub_52)
        /*0008*/ 	.word	0x0000000c


	//----- nvinfo : EIATTR_MIN_STACK_SIZE
	.align		4
.L_1:
        /*000c*/ 	.byte	0x04, 0x12
        /*000e*/ 	.short	(.L_3 - .L_2)
	.align		4
.L_2:
        /*0010*/ 	.word	index@(triton_poi_fused__to_copy_arange_clamp_mul_sub_52)
        /*0014*/ 	.word	0x00000000


	//----- nvinfo : EIATTR_FRAME_SIZE
	.align		4
.L_3:
        /*0018*/ 	.byte	0x04, 0x11
        /*001a*/ 	.short	(.L_5 - .L_4)
	.align		4
.L_4:
        /*001c*/ 	.word	index@(triton_poi_fused__to_copy_arange_clamp_mul_sub_52)
        /*0020*/ 	.word	0x00000000


	//----- nvinfo : EIATTR_MIN_STACK_SIZE
	.align		4
.L_5:
        /*0024*/ 	.byte	0x04, 0x12
        /*0026*/ 	.short	(.L_7 - .L_6)
	.align		4
.L_6:
        /*0028*/ 	.word	index@(triton_poi_fused__to_copy_arange_clamp_mul_sub_52)
        /*002c*/ 	.word	0x00000000
.L_7:


//--------------------- .nv.info.triton_poi_fused__to_copy_arange_clamp_mul_sub_52 --------------------------
	.section	.nv.info.triton_poi_fused__to_copy_arange_clamp_mul_sub_52,"",@"SHT_CUDA_INFO"
	.sectionflags	@""
	.align	4


	//----- nvinfo : EIATTR_CUDA_API_VERSION
	.align		4
        /*0000*/ 	.byte	0x04, 0x37
        /*0002*/ 	.short	(.L_9 - .L_8)
.L_8:
        /*0004*/ 	.word	0x0000007c


	//----- nvinfo : EIATTR_KPARAM_INFO
	.align		4
.L_9:
        /*0008*/ 	.byte	0x04, 0x17
        /*000a*/ 	.short	(.L_11 - .L_10)
.L_10:
        /*000c*/ 	.word	0x00000000
        /*0010*/ 	.short	0x0001
        /*0012*/ 	.short	0x0008
        /*0014*/ 	.byte	0x00, 0xf0, 0x11, 0x00


	//----- nvinfo : EIATTR_KPARAM_INFO
	.align		4
.L_11:
        /*0018*/ 	.byte	0x04, 0x17
        /*001a*/ 	.short	(.L_13 - .L_12)
.L_12:
        /*001c*/ 	.word	0x00000000
        /*0020*/ 	.short	0x0000
        /*0022*/ 	.short	0x0000
        /*0024*/ 	.byte	0x00, 0xf4, 0x21, 0x00


	//----- nvinfo : EIATTR_SPARSE_MMA_MASK
	.align		4
.L_13:
        /*0028*/ 	.byte	0x03, 0x50
        /*002a*/ 	.short	0x0000


	//----- nvinfo : EIATTR_MAXREG_COUNT
	.align		4
        /*002c*/ 	.byte	0x03, 0x1b
        /*002e*/ 	.short	0x00ff


	//----- nvinfo : EIATTR_EXIT_INSTR_OFFSETS
	.align		4
        /*0030*/ 	.byte	0x04, 0x1c
        /*0032*/ 	.short	(.L_15 - .L_14)


	//   ....[0]....
.L_14:
        /*0034*/ 	.word	0x00000160


	//   ....[1]....
        /*0038*/ 	.word	0x00000190


	//----- nvinfo : EIATTR_REQNTID
	.align		4
.L_15:
        /*003c*/ 	.byte	0x04, 0x10
        /*003e*/ 	.short	(.L_17 - .L_16)
.L_16:
        /*0040*/ 	.word	0x00000020
        /*0044*/ 	.word	0x00000001
        /*0048*/ 	.word	0x00000001


	//----- nvinfo : EIATTR_CBANK_PARAM_SIZE
	.align		4
.L_17:
        /*004c*/ 	.byte	0x03, 0x19
        /*004e*/ 	.short	0x000c


	//----- nvinfo : EIATTR_PARAM_CBANK
	.align		4
        /*0050*/ 	.byte	0x04, 0x0a
        /*0052*/ 	.short	(.L_19 - .L_18)
	.align		4
.L_18:
        /*0054*/ 	.word	index@(.nv.constant0.triton_poi_fused__to_copy_arange_clamp_mul_sub_52)
        /*0058*/ 	.short	0x0210
        /*005a*/ 	.short	0x000c


	//----- nvinfo : EIATTR_SW_WAR
	.align		4
.L_19:
        /*005c*/ 	.byte	0x04, 0x36
        /*005e*/ 	.short	(.L_21 - .L_20)
.L_20:
        /*0060*/ 	.word	0x00000008
.L_21:


//--------------------- .nv.callgraph             --------------------------
	.section	.nv.callgraph,"",@"SHT_CUDA_CALLGRAPH"
	.align	4
	.sectionentsize	8
	.align		4
        /*0000*/ 	.word	0x00000000
	.align		4
        /*0004*/ 	.word	0xffffffff
	.align		4
        /*0008*/ 	.word	0x00000000
	.align		4
        /*000c*/ 	.word	0xfffffffe
	.align		4
        /*0010*/ 	.word	0x00000000
	.align		4
        /*0014*/ 	.word	0xfffffffd
	.align		4
        /*0018*/ 	.word	0x00000000
	.align		4
        /*001c*/ 	.word	0xfffffffc


//--------------------- .text.triton_poi_fused__to_copy_arange_clamp_mul_sub_52 --------------------------
	.section	.text.triton_poi_fused__to_copy_arange_clamp_mul_sub_52,"ax",@progbits
	.align	128
        .global         triton_poi_fused__to_copy_arange_clamp_mul_sub_52
        .type           triton_poi_fused__to_copy_arange_clamp_mul_sub_52,@function
        .size           triton_poi_fused__to_copy_arange_clamp_mul_sub_52,(.L_x_1 - triton_poi_fused__to_copy_arange_clamp_mul_sub_52)
        .other          triton_poi_fused__to_copy_arange_clamp_mul_sub_52,@"STO_CUDA_ENTRY STV_DEFAULT"
triton_poi_fused__to_copy_arange_clamp_mul_sub_52:
.text.triton_poi_fused__to_copy_arange_clamp_mul_sub_52:
[----:B------:R-:W0:Y:S02]  /*0000*/  LDC R1, c[0x0][0x28] ;  /* 0x00000a00ff017b82 */ /* 0x000e240000000800 */
[----:B------:R-:W1:Y:S01]  /*0010*/  S2R R0, SR_TID.X ;  /* 0x0000000000007919 */ /* 0x000e620000002100 */
[----:B------:R-:W2:Y:S01]  /*0020*/  S2R R5, SR_CTAID.X ;  /* 0x0000000000057919 */ /* 0x000ea20000002500 */
[----:B-1----:R-:W-:-:S05]  /*0030*/  IMAD.SHL.U32 R0, R0, 0x2, RZ ;  /* 0x0000000200007824 */ /* 0x002fca00078e00ff */
[----:B------:R-:W-:-:S05]  /*0040*/  LOP3.LUT R0, R0, 0x3e, RZ, 0xc0, !PT ;  /* 0x0000003e00007812 */ /* 0x000fca00078ec0ff */
[----:B--2---:R-:W-:-:S04]  /*0050*/  IMAD R5, R5, 0x40, R0 ;  /* 0x0000004005057824 */ /* 0x004fc800078e0200 */
[C---:B------:R-:W-:Y:S01]  /*0060*/  VIADD R0, R5.reuse, 0x1 ;  /* 0x0000000105007836 */ /* 0x040fe20000000000 */
[----:B------:R-:W-:Y:S02]  /*0070*/  I2FP.F32.S32 R2, R5 ;  /* 0x0000000500027245 */ /* 0x000fe40000201400 */
[----:B------:R-:W-:Y:S02]  /*0080*/  ISETP.GE.AND P0, PT, R5, 0x40, PT ;  /* 0x000000400500780c */ /* 0x000fe40003f06270 */
[----:B------:R-:W-:Y:S01]  /*0090*/  I2FP.F32.S32 R0, R0 ;  /* 0x0000000000007245 */ /* 0x000fe20000201400 */
[----:B------:R-:W-:-:S04]  /*00a0*/  FMUL R2, R2, 0.11111111193895339966 ;  /* 0x3de38e3902027820 */ /* 0x000fc80000400000 */
[----:B------:R-:W-:Y:S01]  /*00b0*/  FMUL R0, R0, 0.11111111193895339966 ;  /* 0x3de38e3900007820 */ /* 0x000fe20000400000 */
[----:B------:R-:W-:Y:S02]  /*00c0*/  FMNMX R4, RZ, R2, !PT ;  /* 0x00000002ff047209 */ /* 0x000fe40007800000 */
[----:B------:R-:W1:Y:S02]  /*00d0*/  LDC.64 R2, c[0x0][0x210] ;  /* 0x00008400ff027b82 */ /* 0x000e640000000a00 */
[----:B------:R-:W-:Y:S01]  /*00e0*/  FMNMX R0, RZ, R0, !PT ;  /* 0x00000000ff007209 */ /* 0x000fe20007800000 */
[----:B------:R-:W2:Y:S08]  /*00f0*/  F2I.TRUNC.NTZ R6, R4 ;  /* 0x0000000400067305 */ /* 0x000eb0000020f100 */
[----:B------:R-:W3:Y:S01]  /*0100*/  F2I.TRUNC.NTZ R7, R0 ;  /* 0x0000000000077305 */ /* 0x000ee2000020f100 */
[----:B--2---:R-:W-:-:S05]  /*0110*/  I2FP.F32.S32 R9, R6 ;  /* 0x0000000600097245 */ /* 0x004fca0000201400 */
[----:B------:R-:W-:Y:S01]  /*0120*/  FADD.SAT R6, R4, -R9 ;  /* 0x8000000904067221 */ /* 0x000fe20000002000 */
[----:B-1----:R-:W-:Y:S01]  /*0130*/  IMAD.WIDE R2, R5, 0x4, R2 ;  /* 0x0000000405027825 */ /* 0x002fe200078e0202 */
[----:B---3--:R-:W-:-:S05]  /*0140*/  I2FP.F32.S32 R7, R7 ;  /* 0x0000000700077245 */ /* 0x008fca0000201400 */
[----:B------:R-:W-:Y:S01]  /*0150*/  FADD.SAT R7, R0, -R7 ;  /* 0x8000000700077221 */ /* 0x000fe20000002000 */
[----:B------:R-:W-:Y:S06]  /*0160*/  @P0 EXIT ;  /* 0x000000000000094d */ /* 0x000fec0003800000 */
[----:B------:R-:W-:Y:S02]  /*0170*/  ULDC.64 UR4, c[0x0][0x208] ;  /* 0x0000820000047ab9 */ /* 0x000fe40000000a00 */
[----:B------:R-:W-:Y:S01]  /*0180*/  STG.E.64 desc[UR4][R2.64], R6 ;  /* 0x0000000602007986 */ /* 0x000fe2000c101b04 */
[----:B------:R-:W-:Y:S05]  /*0190*/  EXIT ;  /* 0x000000000000794d */ /* 0x000fea0003800000 */
.L_x_0:
[----:B------:R-:W-:-:S00]  /*01a0*/  BRA `(.L_x_0) ;  /* 0xfffffffc00fc7947 */ /* 0x000fc0000383ffff */
[----:B------:R-:W-:-:S00]  /*01b0*/  NOP ;  /* 0x0000000000007918 */ /* 0x000fc00000000000 */
        /* <DEDUP_REMOVED lines=12> */
.L_x_1:


//--------------------- .nv.constant0.triton_poi_fused__to_copy_arange_clamp_mul_sub_52 --------------------------
	.section	.nv.constant0.triton_poi_fused__to_copy_arange_clamp_mul_sub_52,"a",@progbits
	.sectionflags	@""
	.align	4
.nv.constant0.triton_poi_fused__to_copy_arange_clamp_mul_sub_52:
	.zero		540
